//
// Generated by NVIDIA NVVM Compiler
//
// Compiler Build ID: CL-36424714
// Cuda compilation tools, release 13.0, V13.0.88
// Based on NVVM 20.0.0
//

.version 9.0
.target sm_100
.address_size 64

	// .globl	_Z15gridStrideAdd2DPiS_iii

.visible .entry _Z15gridStrideAdd2DPiS_iii(
	.param .u64 .ptr .align 1 _Z15gridStrideAdd2DPiS_iii_param_0,
	.param .u64 .ptr .align 1 _Z15gridStrideAdd2DPiS_iii_param_1,
	.param .u32 _Z15gridStrideAdd2DPiS_iii_param_2,
	.param .u32 _Z15gridStrideAdd2DPiS_iii_param_3,
	.param .u32 _Z15gridStrideAdd2DPiS_iii_param_4
)
{
	.reg .pred 	%p<7>;
	.reg .b32 	%r<38>;
	.reg .b64 	%rd<8>;

	ld.param.u64 	%rd3, [_Z15gridStrideAdd2DPiS_iii_param_0];
	ld.param.u64 	%rd4, [_Z15gridStrideAdd2DPiS_iii_param_1];
	ld.param.u32 	%r20, [_Z15gridStrideAdd2DPiS_iii_param_2];
	ld.param.u32 	%r21, [_Z15gridStrideAdd2DPiS_iii_param_3];
	ld.param.u32 	%r22, [_Z15gridStrideAdd2DPiS_iii_param_4];
	mov.u32 	%r23, %ctaid.x;
	mov.u32 	%r1, %ntid.x;
	mov.u32 	%r24, %tid.x;
	mad.lo.s32 	%r2, %r23, %r1, %r24;
	mov.u32 	%r25, %ctaid.y;
	mov.u32 	%r3, %ntid.y;
	mov.u32 	%r26, %tid.y;
	mad.lo.s32 	%r4, %r25, %r3, %r26;
	mov.u32 	%r27, %ctaid.z;
	mov.u32 	%r5, %ntid.z;
	mov.u32 	%r28, %tid.z;
	mad.lo.s32 	%r34, %r27, %r5, %r28;
	setp.ge.s32 	%p1, %r34, %r22;
	@%p1 bra 	$L__BB0_9;
	mov.u32 	%r29, %nctaid.x;
	mul.lo.s32 	%r7, %r1, %r29;
	mov.u32 	%r30, %nctaid.z;
	mul.lo.s32 	%r8, %r5, %r30;
	mov.u32 	%r31, %nctaid.y;
	mul.lo.s32 	%r9, %r3, %r31;
	cvta.to.global.u64 	%rd1, %rd4;
	cvta.to.global.u64 	%rd2, %rd3;
$L__BB0_2:
	setp.ge.s32 	%p2, %r4, %r21;
	@%p2 bra 	$L__BB0_8;
	mul.lo.s32 	%r11, %r34, %r21;
	mov.u32 	%r35, %r4;
$L__BB0_4:
	setp.ge.s32 	%p3, %r2, %r20;
	@%p3 bra 	$L__BB0_7;
	add.s32 	%r32, %r35, %r11;
	mad.lo.s32 	%r36, %r32, %r20, %r2;
	mov.u32 	%r37, %r2;
$L__BB0_6:
	mul.wide.s32 	%rd5, %r36, 4;
	add.s64 	%rd6, %rd2, %rd5;
	add.s64 	%rd7, %rd1, %rd5;
	ld.global.u32 	%r33, [%rd7];
	st.global.u32 	[%rd6], %r33;
	add.s32 	%r37, %r37, %r7;
	add.s32 	%r36, %r36, %r7;
	setp.lt.s32 	%p4, %r37, %r20;
	@%p4 bra 	$L__BB0_6;
$L__BB0_7:
	add.s32 	%r35, %r35, %r9;
	setp.lt.s32 	%p5, %r35, %r21;
	@%p5 bra 	$L__BB0_4;
$L__BB0_8:
	add.s32 	%r34, %r34, %r8;
	setp.lt.s32 	%p6, %r34, %r22;
	@%p6 bra 	$L__BB0_2;
$L__BB0_9:
	ret;

}


// ===== COMPILED SASS (sm_100) =====

	.target	sm_100

	.elftype	@"ET_EXEC"


//--------------------- .note.nv.tkinfo           --------------------------
	.section	.note.nv.tkinfo,"",@"SHT_NOTE"
	.sectionflags	@"SHF_NOTE_NV_TKINFO"
	.tkinfo
        /*0018*/ 	.word	0x00000002
        /*0030*/ 	.string	""
        /*0030*/ 	.string	"ptxas"
        /*0030*/ 	.string	"Cuda compilation tools, release 13.0, V13.0.88"
        /*0030*/ 	.string	"Build cuda_13.0.r13.0/compiler.36424714_0"
        /*0030*/ 	.string	"-arch sm_100 -m 64 "



//--------------------- .note.nv.cuinfo           --------------------------
	.section	.note.nv.cuinfo,"",@"SHT_NOTE"
	.sectionflags	@"SHF_NOTE_NV_CUINFO"
        /*0018*/ 	.short	0x0002
        /*001a*/ 	.short	0x0064
        /*001c*/ 	.short	0x0082
	.zero		2


//--------------------- .nv.info                  --------------------------
	.section	.nv.info,"",@"SHT_CUDA_INFO"
	.align	4


	//----- nvinfo : EIATTR_REGCOUNT
	.align		4
        /*0000*/ 	.byte	0x04, 0x2f
        /*0002*/ 	.short	(.L_1 - .L_0)
	.align		4
.L_0:
        /*0004*/ 	.word	index@(_Z15gridStrideAdd2DPiS_iii)
        /*0008*/ 	.word	0x00000015


	//----- nvinfo : EIATTR_FRAME_SIZE
	.align		4
.L_1:
        /*000c*/ 	.byte	0x04, 0x11
        /*000e*/ 	.short	(.L_3 - .L_2)
	.align		4
.L_2:
        /*0010*/ 	.word	index@(_Z15gridStrideAdd2DPiS_iii)
        /*0014*/ 	.word	0x00000000


	//----- nvinfo : EIATTR_MIN_STACK_SIZE
	.align		4
.L_3:
        /*0018*/ 	.byte	0x04, 0x12
        /*001a*/ 	.short	(.L_5 - .L_4)
	.align		4
.L_4:
        /*001c*/ 	.word	index@(_Z15gridStrideAdd2DPiS_iii)
        /*0020*/ 	.word	0x00000000
.L_5:


//--------------------- .nv.compat                --------------------------
	.section	.nv.compat,"",@"SHT_CUDA_COMPAT_INFO"
	.align	4
        /*0000*/ 	.byte	0x02, 0x09, 0x00, 0x00, 0x02, 0x02, 0x01, 0x00, 0x02, 0x05, 0x05, 0x00, 0x03, 0x07, 0x01, 0x01
        /*0010*/ 	.byte	0x02, 0x03, 0x00, 0x00, 0x02, 0x06, 0x01, 0x00, 0x04, 0x0b, 0x08, 0x00, 0x09, 0x00, 0x00, 0x00
        /*0020*/ 	.byte	0x00, 0x00, 0x00, 0x00


//--------------------- .nv.info._Z15gridStrideAdd2DPiS_iii --------------------------
	.section	.nv.info._Z15gridStrideAdd2DPiS_iii,"",@"SHT_CUDA_INFO"
	.sectionflags	@""
	.align	4


	//----- nvinfo : EIATTR_CUDA_API_VERSION
	.align		4
        /*0000*/ 	.byte	0x04, 0x37
        /*0002*/ 	.short	(.L_7 - .L_6)
.L_6:
        /*0004*/ 	.word	0x00000082


	//----- nvinfo : EIATTR_KPARAM_INFO
	.align		4
.L_7:
        /*0008*/ 	.byte	0x04, 0x17
        /*000a*/ 	.short	(.L_9 - .L_8)
.L_8:
        /*000c*/ 	.word	0x00000000
        /*0010*/ 	.short	0x0004
        /*0012*/ 	.short	0x0018
        /*0014*/ 	.byte	0x00, 0xf0, 0x11, 0x00


	//----- nvinfo : EIATTR_KPARAM_INFO
	.align		4
.L_9:
        /*0018*/ 	.byte	0x04, 0x17
        /*001a*/ 	.short	(.L_11 - .L_10)
.L_10:
        /*001c*/ 	.word	0x00000000
        /*0020*/ 	.short	0x0003
        /*0022*/ 	.short	0x0014
        /*0024*/ 	.byte	0x00, 0xf0, 0x11, 0x00


	//----- nvinfo : EIATTR_KPARAM_INFO
	.align		4
.L_11:
        /*0028*/ 	.byte	0x04, 0x17
        /*002a*/ 	.short	(.L_13 - .L_12)
.L_12:
        /*002c*/ 	.word	0x00000000
        /*0030*/ 	.short	0x0002
        /*0032*/ 	.short	0x0010
        /*0034*/ 	.byte	0x00, 0xf0, 0x11, 0x00


	//----- nvinfo : EIATTR_KPARAM_INFO
	.align		4
.L_13:
        /*0038*/ 	.byte	0x04, 0x17
        /*003a*/ 	.short	(.L_15 - .L_14)
.L_14:
        /*003c*/ 	.word	0x00000000
        /*0040*/ 	.short	0x0001
        /*0042*/ 	.short	0x0008
        /*0044*/ 	.byte	0x00, 0xf5, 0x21, 0x00


	//----- nvinfo : EIATTR_KPARAM_INFO
	.align		4
.L_15:
        /*0048*/ 	.byte	0x04, 0x17
        /*004a*/ 	.short	(.L_17 - .L_16)
.L_16:
        /*004c*/ 	.word	0x00000000
        /*0050*/ 	.short	0x0000
        /*0052*/ 	.short	0x0000
        /*0054*/ 	.byte	0x00, 0xf5, 0x21, 0x00


	//----- nvinfo : EIATTR_SPARSE_MMA_MASK
	.align		4
.L_17:
        /*0058*/ 	.byte	0x03, 0x50
        /*005a*/ 	.short	0x0000


	//----- nvinfo : EIATTR_MAXREG_COUNT
	.align		4
        /*005c*/ 	.byte	0x03, 0x1b
        /*005e*/ 	.short	0x00ff


	//----- nvinfo : EIATTR_MERCURY_ISA_VERSION
	.align		4
        /*0060*/ 	.byte	0x03, 0x5f
        /*0062*/ 	.short	0x0101


	//----- nvinfo : EIATTR_VRC_CTA_INIT_COUNT
	.align		4
        /*0064*/ 	.byte	0x02, 0x4a
	.zero		1
	.zero		1


	//----- nvinfo : EIATTR_EXIT_INSTR_OFFSETS
	.align		4
        /*0068*/ 	.byte	0x04, 0x1c
        /*006a*/ 	.short	(.L_19 - .L_18)


	//   ....[0]....
.L_18:
        /*006c*/ 	.word	0x000000f0


	//   ....[1]....
        /*0070*/ 	.word	0x00000390


	//----- nvinfo : EIATTR_CRS_STACK_SIZE
	.align		4
.L_19:
        /*0074*/ 	.byte	0x04, 0x1e
        /*0076*/ 	.short	(.L_21 - .L_20)
.L_20:
        /*0078*/ 	.word	0x00000000


	//----- nvinfo : EIATTR_CBANK_PARAM_SIZE
	.align		4
.L_21:
        /*007c*/ 	.byte	0x03, 0x19
        /*007e*/ 	.short	0x001c


	//----- nvinfo : EIATTR_PARAM_CBANK
	.align		4
        /*0080*/ 	.byte	0x04, 0x0a
        /*0082*/ 	.short	(.L_23 - .L_22)
	.align		4
.L_22:
        /*0084*/ 	.word	index@(.nv.constant0._Z15gridStrideAdd2DPiS_iii)
        /*0088*/ 	.short	0x0380
        /*008a*/ 	.short	0x001c


	//----- nvinfo : EIATTR_SW_WAR
	.align		4
.L_23:
        /*008c*/ 	.byte	0x04, 0x36
        /*008e*/ 	.short	(.L_25 - .L_24)
.L_24:
        /*0090*/ 	.word	0x00000008
.L_25:


//--------------------- .nv.callgraph             --------------------------
	.section	.nv.callgraph,"",@"SHT_CUDA_CALLGRAPH"
	.align	4
	.sectionentsize	8
	.align		4
        /*0000*/ 	.word	0x00000000
	.align		4
        /*0004*/ 	.word	0xffffffff
	.align		4
        /*0008*/ 	.word	0x00000000
	.align		4
        /*000c*/ 	.word	0xfffffffe
	.align		4
        /*0010*/ 	.word	0x00000000
	.align		4
        /*0014*/ 	.word	0xfffffffd
	.align		4
        /*0018*/ 	.word	0x00000000
	.align		4
        /*001c*/ 	.word	0xfffffffc


//--------------------- .text._Z15gridStrideAdd2DPiS_iii --------------------------
	.section	.text._Z15gridStrideAdd2DPiS_iii,"ax",@progbits
	.align	128
        .global         _Z15gridStrideAdd2DPiS_iii
        .type           _Z15gridStrideAdd2DPiS_iii,@function
        .size           _Z15gridStrideAdd2DPiS_iii,(.L_x_8 - _Z15gridStrideAdd2DPiS_iii)
        .other          _Z15gridStrideAdd2DPiS_iii,@"STO_CUDA_ENTRY STV_DEFAULT"
_Z15gridStrideAdd2DPiS_iii:
.text._Z15gridStrideAdd2DPiS_iii:
[----:B------:R-:W-:Y:S01]  /*0000*/  LDC R1, c[0x0][0x37c] ;  /* 0x0000df00ff017b82 */ /* 0x000fe20000000800 */
[----:B------:R-:W0:Y:S07]  /*0010*/  S2R R5, SR_TID.Z ;  /* 0x0000000000057919 */ /* 0x000e2e0000002300 */
[----:B------:R-:W1:Y:S01]  /*0020*/  LDC R12, c[0x0][0x360] ;  /* 0x0000d800ff0c7b82 */ /* 0x000e620000000800 */
[----:B------:R-:W2:Y:S01]  /*0030*/  LDCU UR7, c[0x0][0x398] ;  /* 0x00007300ff0777ac */ /* 0x000ea20008000800 */
[----:B------:R-:W1:Y:S01]  /*0040*/  S2R R3, SR_TID.X ;  /* 0x0000000000037919 */ /* 0x000e620000002100 */
[----:B------:R-:W3:Y:S05]  /*0050*/  S2R R10, SR_TID.Y ;  /* 0x00000000000a7919 */ /* 0x000eea0000002200 */
[----:B------:R-:W3:Y:S08]  /*0060*/  LDC R13, c[0x0][0x364] ;  /* 0x0000d900ff0d7b82 */ /* 0x000ef00000000800 */
[----:B------:R-:W0:Y:S08]  /*0070*/  S2UR UR6, SR_CTAID.Z ;  /* 0x00000000000679c3 */ /* 0x000e300000002700 */
[----:B------:R-:W0:Y:S08]  /*0080*/  LDC R14, c[0x0][0x368] ;  /* 0x0000da00ff0e7b82 */ /* 0x000e300000000800 */
[----:B------:R-:W1:Y:S08]  /*0090*/  S2UR UR4, SR_CTAID.X ;  /* 0x00000000000479c3 */ /* 0x000e700000002500 */
[----:B------:R-:W3:Y:S01]  /*00a0*/  S2UR UR5, SR_CTAID.Y ;  /* 0x00000000000579c3 */ /* 0x000ee20000002600 */
[----:B0-----:R-:W-:-:S05]  /*00b0*/  IMAD R2, R14, UR6, R5 ;  /* 0x000000060e027c24 */ /* 0x001fca000f8e0205 */
[----:B--2---:R-:W-:Y:S01]  /*00c0*/  ISETP.GE.AND P0, PT, R2, UR7, PT ;  /* 0x0000000702007c0c */ /* 0x004fe2000bf06270 */
[----:B-1----:R-:W-:Y:S02]  /*00d0*/  IMAD R0, R12, UR4, R3 ;  /* 0x000000040c007c24 */ /* 0x002fe4000f8e0203 */
[----:B---3--:R-:W-:-:S10]  /*00e0*/  IMAD R10, R13, UR5, R10 ;  /* 0x000000050d0a7c24 */ /* 0x008fd4000f8e020a */
[----:B------:R-:W-:Y:S05]  /*00f0*/  @P0 EXIT ;  /* 0x000000000000094d */ /* 0x000fea0003800000 */
[----:B------:R-:W0:Y:S01]  /*0100*/  LDCU UR4, c[0x0][0x370] ;  /* 0x00006e00ff0477ac */ /* 0x000e220008000800 */
[----:B------:R-:W-:Y:S01]  /*0110*/  MOV R11, R2 ;  /* 0x00000002000b7202 */ /* 0x000fe20000000f00 */
[----:B------:R-:W1:Y:S01]  /*0120*/  LDCU UR5, c[0x0][0x378] ;  /* 0x00006f00ff0577ac */ /* 0x000e620008000800 */
[----:B------:R-:W2:Y:S01]  /*0130*/  LDCU UR6, c[0x0][0x374] ;  /* 0x00006e80ff0677ac */ /* 0x000ea20008000800 */
[----:B------:R-:W3:Y:S01]  /*0140*/  LDCU.64 UR8, c[0x0][0x358] ;  /* 0x00006b00ff0877ac */ /* 0x000ee20008000a00 */
[----:B0-----:R-:W-:Y:S02]  /*0150*/  IMAD R12, R12, UR4, RZ ;  /* 0x000000040c0c7c24 */ /* 0x001fe4000f8e02ff */
[----:B-1----:R-:W-:Y:S02]  /*0160*/  IMAD R14, R14, UR5, RZ ;  /* 0x000000050e0e7c24 */ /* 0x002fe4000f8e02ff */
[----:B--23--:R-:W-:-:S07]  /*0170*/  IMAD R13, R13, UR6, RZ ;  /* 0x000000060d0d7c24 */ /* 0x00cfce000f8e02ff */
.L_x_6:
[----:B0-----:R-:W0:Y:S01]  /*0180*/  LDCU UR4, c[0x0][0x394] ;  /* 0x00007280ff0477ac */ /* 0x001e220008000800 */
[----:B------:R-:W-:Y:S01]  /*0190*/  BSSY.RECONVERGENT B0, `(.L_x_0) ;  /* 0x000001b000007945 */ /* 0x000fe20003800200 */
[----:B0-----:R-:W-:-:S13]  /*01a0*/  ISETP.GE.AND P0, PT, R10, UR4, PT ;  /* 0x000000040a007c0c */ /* 0x001fda000bf06270 */
[----:B------:R-:W-:Y:S05]  /*01b0*/  @P0 BRA `(.L_x_1) ;  /* 0x0000000000600947 */ /* 0x000fea0003800000 */
[----:B------:R-:W-:-:S07]  /*01c0*/  MOV R16, R10 ;  /* 0x0000000a00107202 */ /* 0x000fce0000000f00 */
.L_x_5:
[----:B0-----:R-:W0:Y:S01]  /*01d0*/  LDC R18, c[0x0][0x390] ;  /* 0x0000e400ff127b82 */ /* 0x001e220000000800 */
[----:B------:R-:W-:Y:S01]  /*01e0*/  BSSY.RECONVERGENT B1, `(.L_x_2) ;  /* 0x0000011000017945 */ /* 0x000fe20003800200 */
[----:B0-----:R-:W-:-:S13]  /*01f0*/  ISETP.GE.AND P0, PT, R0, R18, PT ;  /* 0x000000120000720c */ /* 0x001fda0003f06270 */
[----:B------:R-:W-:Y:S05]  /*0200*/  @P0 BRA `(.L_x_3) ;  /* 0x0000000000380947 */ /* 0x000fea0003800000 */
[----:B------:R-:W0:Y:S01]  /*0210*/  LDCU UR4, c[0x0][0x394] ;  /* 0x00007280ff0477ac */ /* 0x000e220008000800 */
[----:B------:R-:W1:Y:S01]  /*0220*/  LDC.64 R2, c[0x0][0x380] ;  /* 0x0000e000ff027b82 */ /* 0x000e620000000a00 */
[----:B------:R-:W-:-:S07]  /*0230*/  MOV R17, R0 ;  /* 0x0000000000117202 */ /* 0x000fce0000000f00 */
[----:B------:R-:W2:Y:S01]  /*0240*/  LDC.64 R4, c[0x0][0x388] ;  /* 0x0000e200ff047b82 */ /* 0x000ea20000000a00 */
[----:B0-----:R-:W-:-:S04]  /*0250*/  IMAD R7, R11, UR4, R16 ;  /* 0x000000040b077c24 */ /* 0x001fc8000f8e0210 */
[----:B------:R-:W-:-:S07]  /*0260*/  IMAD R15, R7, R18, R0 ;  /* 0x00000012070f7224 */ /* 0x000fce00078e0200 */
.L_x_4:
[----:B0-2---:R-:W-:-:S06]  /*0270*/  IMAD.WIDE R8, R15, 0x4, R4 ;  /* 0x000000040f087825 */ /* 0x005fcc00078e0204 */
[----:B------:R-:W2:Y:S01]  /*0280*/  LDG.E R9, desc[UR8][R8.64] ;  /* 0x0000000808097981 */ /* 0x000ea2000c1e1900 */
[----:B-1----:R-:W-:Y:S01]  /*0290*/  IMAD.WIDE R6, R15, 0x4, R2 ;  /* 0x000000040f067825 */ /* 0x002fe200078e0202 */
[C---:B------:R-:W-:Y:S02]  /*02a0*/  IADD3 R17, PT, PT, R12.reuse, R17, RZ ;  /* 0x000000110c117210 */ /* 0x040fe40007ffe0ff */
[----:B------:R-:W-:Y:S02]  /*02b0*/  IADD3 R15, PT, PT, R12, R15, RZ ;  /* 0x0000000f0c0f7210 */ /* 0x000fe40007ffe0ff */
[----:B------:R-:W-:Y:S01]  /*02c0*/  ISETP.GE.AND P0, PT, R17, R18, PT ;  /* 0x000000121100720c */ /* 0x000fe20003f06270 */
[----:B--2---:R0:W-:-:S12]  /*02d0*/  STG.E desc[UR8][R6.64], R9 ;  /* 0x0000000906007986 */ /* 0x0041d8000c101908 */
[----:B------:R-:W-:Y:S05]  /*02e0*/  @!P0 BRA `(.L_x_4) ;  /* 0xfffffffc00e08947 */ /* 0x000fea000383ffff */
.L_x_3:
[----:B------:R-:W-:Y:S05]  /*02f0*/  BSYNC.RECONVERGENT B1 ;  /* 0x0000000000017941 */ /* 0x000fea0003800200 */
.L_x_2:
[----:B------:R-:W1:Y:S01]  /*0300*/  LDCU UR4, c[0x0][0x394] ;  /* 0x00007280ff0477ac */ /* 0x000e620008000800 */
[----:B------:R-:W-:-:S04]  /*0310*/  IADD3 R16, PT, PT, R13, R16, RZ ;  /* 0x000000100d107210 */ /* 0x000fc80007ffe0ff */
[----:B-1----:R-:W-:-:S13]  /*0320*/  ISETP.GE.AND P0, PT, R16, UR4, PT ;  /* 0x0000000410007c0c */ /* 0x002fda000bf06270 */
[----:B------:R-:W-:Y:S05]  /*0330*/  @!P0 BRA `(.L_x_5) ;  /* 0xfffffffc00a48947 */ /* 0x000fea000383ffff */
.L_x_1:
[----:B------:R-:W-:Y:S05]  /*0340*/  BSYNC.RECONVERGENT B0 ;  /* 0x0000000000007941 */ /* 0x000fea0003800200 */
.L_x_0:
[----:B------:R-:W1:Y:S01]  /*0350*/  LDCU UR4, c[0x0][0x398] ;  /* 0x00007300ff0477ac */ /* 0x000e620008000800 */
[----:B------:R-:W-:-:S04]  /*0360*/  IADD3 R11, PT, PT, R14, R11, RZ ;  /* 0x0000000b0e0b7210 */ /* 0x000fc80007ffe0ff */
[----:B-1----:R-:W-:-:S13]  /*0370*/  ISETP.GE.AND P0, PT, R11, UR4, PT ;  /* 0x000000040b007c0c */ /* 0x002fda000bf06270 */
[----:B------:R-:W-:Y:S05]  /*0380*/  @!P0 BRA `(.L_x_6) ;  /* 0xfffffffc007c8947 */ /* 0x000fea000383ffff */
[----:B------:R-:W-:Y:S05]  /*0390*/  EXIT ;  /* 0x000000000000794d */ /* 0x000fea0003800000 */
.L_x_7:
[----:B------:R-:W-:-:S00]  /*03a0*/  BRA `(.L_x_7) ;  /* 0xfffffffc00fc7947 */ /* 0x000fc0000383ffff */
[----:B------:R-:W-:-:S00]  /*03b0*/  NOP ;  /* 0x0000000000007918 */ /* 0x000fc00000000000 */
        /* <DEDUP_REMOVED lines=12> */
.L_x_8:


//--------------------- .nv.shared.reserved.0     --------------------------
	.section	.nv.shared.reserved.0,"aw",@nobits
	.weak		__nv_reservedSMEM_offset_0_alias
	.size		__nv_reservedSMEM_offset_0_alias, 0, 64
	.other		__nv_reservedSMEM_offset_0_alias,@"STO_CUDA_RESERVED_SHARED STV_DEFAULT"
__nv_reservedSMEM_offset_0_alias:
	.zero		0
	.zero		64


//--------------------- .nv.constant0._Z15gridStrideAdd2DPiS_iii --------------------------
	.section	.nv.constant0._Z15gridStrideAdd2DPiS_iii,"a",@progbits
	.sectionflags	@""
	.align	4
.nv.constant0._Z15gridStrideAdd2DPiS_iii:
	.zero		924


//--------------------- SYMBOLS --------------------------

	.type		.nv.reservedSmem.offset0,@object
	.size		.nv.reservedSmem.offset0,0x4
